//
// Generated by NVIDIA NVVM Compiler
//
// Compiler Build ID: CL-36424714
// Cuda compilation tools, release 13.0, V13.0.88
// Based on NVVM 20.0.0
//

.version 9.0
.target sm_100
.address_size 64

	// .globl	_Z12vecAddKernelPfS_S_i
.global .align 4 .b8 precalc_xorwow_matrix[102400];
.global .align 4 .b8 precalc_xorwow_offset_matrix[102400];
.global .align 4 .b8 mrg32k3aM1[2304];
.global .align 4 .b8 mrg32k3aM2[2304];
.global .align 4 .b8 mrg32k3aM1SubSeq[2016];
.global .align 4 .b8 mrg32k3aM2SubSeq[2016];
.global .align 4 .b8 mrg32k3aM1Seq[2304];
.global .align 4 .b8 mrg32k3aM2Seq[2304];
.const .align 8 .b8 __cr_lgamma_table[72];

.visible .entry _Z12vecAddKernelPfS_S_i(
	.param .u64 .ptr .align 1 _Z12vecAddKernelPfS_S_i_param_0,
	.param .u64 .ptr .align 1 _Z12vecAddKernelPfS_S_i_param_1,
	.param .u64 .ptr .align 1 _Z12vecAddKernelPfS_S_i_param_2,
	.param .u32 _Z12vecAddKernelPfS_S_i_param_3
)
{
	.reg .pred 	%p<2>;
	.reg .b32 	%r<6>;
	.reg .b32 	%f<4>;
	.reg .b64 	%rd<11>;

	ld.param.u64 	%rd1, [_Z12vecAddKernelPfS_S_i_param_0];
	ld.param.u64 	%rd2, [_Z12vecAddKernelPfS_S_i_param_1];
	ld.param.u64 	%rd3, [_Z12vecAddKernelPfS_S_i_param_2];
	ld.param.u32 	%r2, [_Z12vecAddKernelPfS_S_i_param_3];
	mov.u32 	%r3, %tid.x;
	mov.u32 	%r4, %ntid.x;
	mov.u32 	%r5, %ctaid.x;
	mad.lo.s32 	%r1, %r4, %r5, %r3;
	setp.ge.s32 	%p1, %r1, %r2;
	@%p1 bra 	$L__BB0_2;
	cvta.to.global.u64 	%rd4, %rd1;
	cvta.to.global.u64 	%rd5, %rd2;
	cvta.to.global.u64 	%rd6, %rd3;
	mul.wide.s32 	%rd7, %r1, 4;
	add.s64 	%rd8, %rd4, %rd7;
	ld.global.f32 	%f1, [%rd8];
	add.s64 	%rd9, %rd5, %rd7;
	ld.global.f32 	%f2, [%rd9];
	add.f32 	%f3, %f1, %f2;
	add.s64 	%rd10, %rd6, %rd7;
	st.global.f32 	[%rd10], %f3;
$L__BB0_2:
	ret;

}


// ===== COMPILED SASS (sm_100) =====

	.target	sm_100

	.elftype	@"ET_EXEC"


//--------------------- .note.nv.tkinfo           --------------------------
	.section	.note.nv.tkinfo,"",@"SHT_NOTE"
	.sectionflags	@"SHF_NOTE_NV_TKINFO"
	.tkinfo
        /*0018*/ 	.word	0x00000002
        /*0030*/ 	.string	""
        /*0030*/ 	.string	"ptxas"
        /*0030*/ 	.string	"Cuda compilation tools, release 13.0, V13.0.88"
        /*0030*/ 	.string	"Build cuda_13.0.r13.0/compiler.36424714_0"
        /*0030*/ 	.string	"-arch sm_100 -m 64 "



//--------------------- .note.nv.cuinfo           --------------------------
	.section	.note.nv.cuinfo,"",@"SHT_NOTE"
	.sectionflags	@"SHF_NOTE_NV_CUINFO"
        /*0018*/ 	.short	0x0002
        /*001a*/ 	.short	0x0064
        /*001c*/ 	.short	0x0082
	.zero		2


//--------------------- .nv.info                  --------------------------
	.section	.nv.info,"",@"SHT_CUDA_INFO"
	.align	4


	//----- nvinfo : EIATTR_REGCOUNT
	.align		4
        /*0000*/ 	.byte	0x04, 0x2f
        /*0002*/ 	.short	(.L_10 - .L_9)
	.align		4
.L_9:
        /*0004*/ 	.word	index@(_Z12vecAddKernelPfS_S_i)
        /*0008*/ 	.word	0x0000000c


	//----- nvinfo : EIATTR_FRAME_SIZE
	.align		4
.L_10:
        /*000c*/ 	.byte	0x04, 0x11
        /*000e*/ 	.short	(.L_12 - .L_11)
	.align		4
.L_11:
        /*0010*/ 	.word	index@(_Z12vecAddKernelPfS_S_i)
        /*0014*/ 	.word	0x00000000


	//----- nvinfo : EIATTR_MIN_STACK_SIZE
	.align		4
.L_12:
        /*0018*/ 	.byte	0x04, 0x12
        /*001a*/ 	.short	(.L_14 - .L_13)
	.align		4
.L_13:
        /*001c*/ 	.word	index@(_Z12vecAddKernelPfS_S_i)
        /*0020*/ 	.word	0x00000000
.L_14:


//--------------------- .nv.compat                --------------------------
	.section	.nv.compat,"",@"SHT_CUDA_COMPAT_INFO"
	.align	4
        /*0000*/ 	.byte	0x02, 0x09, 0x00, 0x00, 0x02, 0x02, 0x01, 0x00, 0x02, 0x05, 0x05, 0x00, 0x03, 0x07, 0x01, 0x01
        /*0010*/ 	.byte	0x02, 0x03, 0x00, 0x00, 0x02, 0x06, 0x01, 0x00, 0x04, 0x0b, 0x08, 0x00, 0x09, 0x00, 0x00, 0x00
        /*0020*/ 	.byte	0x00, 0x00, 0x00, 0x00


//--------------------- .nv.info._Z12vecAddKernelPfS_S_i --------------------------
	.section	.nv.info._Z12vecAddKernelPfS_S_i,"",@"SHT_CUDA_INFO"
	.sectionflags	@""
	.align	4


	//----- nvinfo : EIATTR_CUDA_API_VERSION
	.align		4
        /*0000*/ 	.byte	0x04, 0x37
        /*0002*/ 	.short	(.L_16 - .L_15)
.L_15:
        /*0004*/ 	.word	0x00000082


	//----- nvinfo : EIATTR_KPARAM_INFO
	.align		4
.L_16:
        /*0008*/ 	.byte	0x04, 0x17
        /*000a*/ 	.short	(.L_18 - .L_17)
.L_17:
        /*000c*/ 	.word	0x00000000
        /*0010*/ 	.short	0x0003
        /*0012*/ 	.short	0x0018
        /*0014*/ 	.byte	0x00, 0xf0, 0x11, 0x00


	//----- nvinfo : EIATTR_KPARAM_INFO
	.align		4
.L_18:
        /*0018*/ 	.byte	0x04, 0x17
        /*001a*/ 	.short	(.L_20 - .L_19)
.L_19:
        /*001c*/ 	.word	0x00000000
        /*0020*/ 	.short	0x0002
        /*0022*/ 	.short	0x0010
        /*0024*/ 	.byte	0x00, 0xf5, 0x21, 0x00


	//----- nvinfo : EIATTR_KPARAM_INFO
	.align		4
.L_20:
        /*0028*/ 	.byte	0x04, 0x17
        /*002a*/ 	.short	(.L_22 - .L_21)
.L_21:
        /*002c*/ 	.word	0x00000000
        /*0030*/ 	.short	0x0001
        /*0032*/ 	.short	0x0008
        /*0034*/ 	.byte	0x00, 0xf5, 0x21, 0x00


	//----- nvinfo : EIATTR_KPARAM_INFO
	.align		4
.L_22:
        /*0038*/ 	.byte	0x04, 0x17
        /*003a*/ 	.short	(.L_24 - .L_23)
.L_23:
        /*003c*/ 	.word	0x00000000
        /*0040*/ 	.short	0x0000
        /*0042*/ 	.short	0x0000
        /*0044*/ 	.byte	0x00, 0xf5, 0x21, 0x00


	//----- nvinfo : EIATTR_SPARSE_MMA_MASK
	.align		4
.L_24:
        /*0048*/ 	.byte	0x03, 0x50
        /*004a*/ 	.short	0x0000


	//----- nvinfo : EIATTR_MAXREG_COUNT
	.align		4
        /*004c*/ 	.byte	0x03, 0x1b
        /*004e*/ 	.short	0x00ff


	//----- nvinfo : EIATTR_MERCURY_ISA_VERSION
	.align		4
        /*0050*/ 	.byte	0x03, 0x5f
        /*0052*/ 	.short	0x0101


	//----- nvinfo : EIATTR_VRC_CTA_INIT_COUNT
	.align		4
        /*0054*/ 	.byte	0x02, 0x4a
	.zero		1
	.zero		1


	//----- nvinfo : EIATTR_EXIT_INSTR_OFFSETS
	.align		4
        /*0058*/ 	.byte	0x04, 0x1c
        /*005a*/ 	.short	(.L_26 - .L_25)


	//   ....[0]....
.L_25:
        /*005c*/ 	.word	0x00000070


	//   ....[1]....
        /*0060*/ 	.word	0x00000130


	//----- nvinfo : EIATTR_CBANK_PARAM_SIZE
	.align		4
.L_26:
        /*0064*/ 	.byte	0x03, 0x19
        /*0066*/ 	.short	0x001c


	//----- nvinfo : EIATTR_PARAM_CBANK
	.align		4
        /*0068*/ 	.byte	0x04, 0x0a
        /*006a*/ 	.short	(.L_28 - .L_27)
	.align		4
.L_27:
        /*006c*/ 	.word	index@(.nv.constant0._Z12vecAddKernelPfS_S_i)
        /*0070*/ 	.short	0x0380
        /*0072*/ 	.short	0x001c


	//----- nvinfo : EIATTR_SW_WAR
	.align		4
.L_28:
        /*0074*/ 	.byte	0x04, 0x36
        /*0076*/ 	.short	(.L_30 - .L_29)
.L_29:
        /*0078*/ 	.word	0x00000008
.L_30:


//--------------------- .nv.callgraph             --------------------------
	.section	.nv.callgraph,"",@"SHT_CUDA_CALLGRAPH"
	.align	4
	.sectionentsize	8
	.align		4
        /*0000*/ 	.word	0x00000000
	.align		4
        /*0004*/ 	.word	0xffffffff
	.align		4
        /*0008*/ 	.word	0x00000000
	.align		4
        /*000c*/ 	.word	0xfffffffe
	.align		4
        /*0010*/ 	.word	0x00000000
	.align		4
        /*0014*/ 	.word	0xfffffffd
	.align		4
        /*0018*/ 	.word	0x00000000
	.align		4
        /*001c*/ 	.word	0xfffffffc


//--------------------- .nv.constant4             --------------------------
	.section	.nv.constant4,"a",@progbits
	.align	8
	.align		8
.nv.constant4:
        /*0000*/ 	.dword	precalc_xorwow_matrix
	.align		8
        /*0008*/ 	.dword	precalc_xorwow_offset_matrix
	.align		8
        /*0010*/ 	.dword	mrg32k3aM1
	.align		8
        /*0018*/ 	.dword	mrg32k3aM2
	.align		8
        /*0020*/ 	.dword	mrg32k3aM1SubSeq
	.align		8
        /*0028*/ 	.dword	mrg32k3aM2SubSeq
	.align		8
        /*0030*/ 	.dword	mrg32k3aM1Seq
	.align		8
        /*0038*/ 	.dword	mrg32k3aM2Seq


//--------------------- .nv.constant3             --------------------------
	.section	.nv.constant3,"a",@progbits
	.align	8
.nv.constant3:
	.type		__cr_lgamma_table,@object
	.size		__cr_lgamma_table,(.L_8 - __cr_lgamma_table)
__cr_lgamma_table:
        /*0000*/ 	.byte	0x00, 0x00, 0x00, 0x00, 0x00, 0x00, 0x00, 0x00, 0x00, 0x00, 0x00, 0x00, 0x00, 0x00, 0x00, 0x00
        /*0010*/ 	.byte	0xef, 0x39, 0xfa, 0xfe, 0x42, 0x2e, 0xe6, 0x3f, 0x02, 0x20, 0x2a, 0xfa, 0x0b, 0xab, 0xfc, 0x3f
        /*0020*/ 	.byte	0xf9, 0x2c, 0x92, 0x7c, 0xa7, 0x6c, 0x09, 0x40, 0xc9, 0x79, 0x44, 0x3c, 0x64, 0x26, 0x13, 0x40
        /*0030*/ 	.byte	0xca, 0x01, 0xcf, 0x3a, 0x27, 0x51, 0x1a, 0x40, 0x30, 0xcc, 0x2d, 0xf3, 0xe1, 0x0c, 0x21, 0x40
        /*0040*/ 	.byte	0x0d, 0xb7, 0xfc, 0x82, 0x8e, 0x35, 0x25, 0x40
.L_8:


//--------------------- .text._Z12vecAddKernelPfS_S_i --------------------------
	.section	.text._Z12vecAddKernelPfS_S_i,"ax",@progbits
	.align	128
        .global         _Z12vecAddKernelPfS_S_i
        .type           _Z12vecAddKernelPfS_S_i,@function
        .size           _Z12vecAddKernelPfS_S_i,(.L_x_1 - _Z12vecAddKernelPfS_S_i)
        .other          _Z12vecAddKernelPfS_S_i,@"STO_CUDA_ENTRY STV_DEFAULT"
_Z12vecAddKernelPfS_S_i:
.text._Z12vecAddKernelPfS_S_i:
[----:B------:R-:W-:Y:S01]  /*0000*/  LDC R1, c[0x0][0x37c] ;  /* 0x0000df00ff017b82 */ /* 0x000fe20000000800 */
[----:B------:R-:W0:Y:S01]  /*0010*/  S2R R9, SR_TID.X ;  /* 0x0000000000097919 */ /* 0x000e220000002100 */
[----:B------:R-:W0:Y:S01]  /*0020*/  LDCU UR4, c[0x0][0x360] ;  /* 0x00006c00ff0477ac */ /* 0x000e220008000800 */
[----:B------:R-:W0:Y:S01]  /*0030*/  S2R R0, SR_CTAID.X ;  /* 0x0000000000007919 */ /* 0x000e220000002500 */
[----:B------:R-:W1:Y:S01]  /*0040*/  LDCU UR5, c[0x0][0x398] ;  /* 0x00007300ff0577ac */ /* 0x000e620008000800 */
[----:B0-----:R-:W-:-:S05]  /*0050*/  IMAD R9, R0, UR4, R9 ;  /* 0x0000000400097c24 */ /* 0x001fca000f8e0209 */
[----:B-1----:R-:W-:-:S13]  /*0060*/  ISETP.GE.AND P0, PT, R9, UR5, PT ;  /* 0x0000000509007c0c */ /* 0x002fda000bf06270 */
[----:B------:R-:W-:Y:S05]  /*0070*/  @P0 EXIT ;  /* 0x000000000000094d */ /* 0x000fea0003800000 */
[----:B------:R-:W0:Y:S01]  /*0080*/  LDC.64 R2, c[0x0][0x380] ;  /* 0x0000e000ff027b82 */ /* 0x000e220000000a00 */
[----:B------:R-:W1:Y:S07]  /*0090*/  LDCU.64 UR4, c[0x0][0x358] ;  /* 0x00006b00ff0477ac */ /* 0x000e6e0008000a00 */
[----:B------:R-:W2:Y:S08]  /*00a0*/  LDC.64 R4, c[0x0][0x388] ;  /* 0x0000e200ff047b82 */ /* 0x000eb00000000a00 */
[----:B------:R-:W3:Y:S01]  /*00b0*/  LDC.64 R6, c[0x0][0x390] ;  /* 0x0000e400ff067b82 */ /* 0x000ee20000000a00 */
[----:B0-----:R-:W-:-:S06]  /*00c0*/  IMAD.WIDE R2, R9, 0x4, R2 ;  /* 0x0000000409027825 */ /* 0x001fcc00078e0202 */
[----:B-1----:R-:W4:Y:S01]  /*00d0*/  LDG.E R2, desc[UR4][R2.64] ;  /* 0x0000000402027981 */ /* 0x002f22000c1e1900 */
[----:B--2---:R-:W-:-:S06]  /*00e0*/  IMAD.WIDE R4, R9, 0x4, R4 ;  /* 0x0000000409047825 */ /* 0x004fcc00078e0204 */
[----:B------:R-:W4:Y:S01]  /*00f0*/  LDG.E R5, desc[UR4][R4.64] ;  /* 0x0000000404057981 */ /* 0x000f22000c1e1900 */
[----:B---3--:R-:W-:-:S04]  /*0100*/  IMAD.WIDE R6, R9, 0x4, R6 ;  /* 0x0000000409067825 */ /* 0x008fc800078e0206 */
[----:B----4-:R-:W-:-:S05]  /*0110*/  FADD R9, R2, R5 ;  /* 0x0000000502097221 */ /* 0x010fca0000000000 */
[----:B------:R-:W-:Y:S01]  /*0120*/  STG.E desc[UR4][R6.64], R9 ;  /* 0x0000000906007986 */ /* 0x000fe2000c101904 */
[----:B------:R-:W-:Y:S05]  /*0130*/  EXIT ;  /* 0x000000000000794d */ /* 0x000fea0003800000 */
.L_x_0:
[----:B------:R-:W-:-:S00]  /*0140*/  BRA `(.L_x_0) ;  /* 0xfffffffc00fc7947 */ /* 0x000fc0000383ffff */
[----:B------:R-:W-:-:S00]  /*0150*/  NOP ;  /* 0x0000000000007918 */ /* 0x000fc00000000000 */
        /* <DEDUP_REMOVED lines=10> */
.L_x_1:


//--------------------- .nv.global.init           --------------------------
	.section	.nv.global.init,"aw",@progbits
	.align	4
.nv.global.init:
	.type		mrg32k3aM1SubSeq,@object
	.size		mrg32k3aM1SubSeq,(mrg32k3aM2SubSeq - mrg32k3aM1SubSeq)
mrg32k3aM1SubSeq:
        /*0000*/ 	.byte	0x0b, 0xcc, 0xee, 0x04, 0x73, 0x29, 0x8b, 0x6f, 0xf6, 0x53, 0x03, 0xf6, 0x23, 0xf6, 0xea, 0xda
        /* <DEDUP_REMOVED lines=125> */
	.type		mrg32k3aM2SubSeq,@object
	.size		mrg32k3aM2SubSeq,(mrg32k3aM1 - mrg32k3aM2SubSeq)
mrg32k3aM2SubSeq:
        /* <DEDUP_REMOVED lines=126> */
	.type		mrg32k3aM1,@object
	.size		mrg32k3aM1,(mrg32k3aM1Seq - mrg32k3aM1)
mrg32k3aM1:
        /* <DEDUP_REMOVED lines=144> */
	.type		mrg32k3aM1Seq,@object
	.size		mrg32k3aM1Seq,(mrg32k3aM2 - mrg32k3aM1Seq)
mrg32k3aM1Seq:
        /* <DEDUP_REMOVED lines=144> */
	.type		mrg32k3aM2,@object
	.size		mrg32k3aM2,(mrg32k3aM2Seq - mrg32k3aM2)
mrg32k3aM2:
        /* <DEDUP_REMOVED lines=144> */
	.type		mrg32k3aM2Seq,@object
	.size		mrg32k3aM2Seq,(precalc_xorwow_matrix - mrg32k3aM2Seq)
mrg32k3aM2Seq:
        /* <DEDUP_REMOVED lines=144> */
	.type		precalc_xorwow_matrix,@object
	.size		precalc_xorwow_matrix,(precalc_xorwow_offset_matrix - precalc_xorwow_matrix)
precalc_xorwow_matrix:
        /* <DEDUP_REMOVED lines=6400> */
	.type		precalc_xorwow_offset_matrix,@object
	.size		precalc_xorwow_offset_matrix,(.L_1 - precalc_xorwow_offset_matrix)
precalc_xorwow_offset_matrix:
        /* <DEDUP_REMOVED lines=6400> */
.L_1:


//--------------------- .nv.shared.reserved.0     --------------------------
	.section	.nv.shared.reserved.0,"aw",@nobits
	.weak		__nv_reservedSMEM_offset_0_alias
	.size		__nv_reservedSMEM_offset_0_alias, 0, 64
	.other		__nv_reservedSMEM_offset_0_alias,@"STO_CUDA_RESERVED_SHARED STV_DEFAULT"
__nv_reservedSMEM_offset_0_alias:
	.zero		0
	.zero		64


//--------------------- .nv.constant0._Z12vecAddKernelPfS_S_i --------------------------
	.section	.nv.constant0._Z12vecAddKernelPfS_S_i,"a",@progbits
	.sectionflags	@""
	.align	4
.nv.constant0._Z12vecAddKernelPfS_S_i:
	.zero		924


//--------------------- SYMBOLS --------------------------

	.type		.nv.reservedSmem.offset0,@object
	.size		.nv.reservedSmem.offset0,0x4
